//
// Generated by NVIDIA NVVM Compiler
//
// Compiler Build ID: CL-36424714
// Cuda compilation tools, release 13.0, V13.0.88
// Based on NVVM 20.0.0
//

.version 9.0
.target sm_100
.address_size 64

	// .globl	_Z3addiPiS_S_

.visible .entry _Z3addiPiS_S_(
	.param .u32 _Z3addiPiS_S__param_0,
	.param .u64 .ptr .align 1 _Z3addiPiS_S__param_1,
	.param .u64 .ptr .align 1 _Z3addiPiS_S__param_2,
	.param .u64 .ptr .align 1 _Z3addiPiS_S__param_3
)
{
	.reg .pred 	%p<10>;
	.reg .b32 	%r<110>;
	.reg .b64 	%rd<40>;

	ld.param.u32 	%r16, [_Z3addiPiS_S__param_0];
	ld.param.u64 	%rd22, [_Z3addiPiS_S__param_1];
	ld.param.u64 	%rd23, [_Z3addiPiS_S__param_2];
	ld.param.u64 	%rd24, [_Z3addiPiS_S__param_3];
	cvta.to.global.u64 	%rd1, %rd24;
	cvta.to.global.u64 	%rd2, %rd23;
	cvta.to.global.u64 	%rd3, %rd22;
	setp.lt.s32 	%p1, %r16, 1;
	@%p1 bra 	$L__BB0_13;
	and.b32  	%r1, %r16, 15;
	setp.lt.u32 	%p2, %r16, 16;
	mov.b32 	%r107, 0;
	@%p2 bra 	$L__BB0_4;
	and.b32  	%r107, %r16, 2147483632;
	neg.s32 	%r105, %r107;
	add.s64 	%rd36, %rd3, 32;
	add.s64 	%rd35, %rd2, 32;
	add.s64 	%rd34, %rd1, 32;
$L__BB0_3:
	.pragma "nounroll";
	ld.global.u32 	%r18, [%rd36+-32];
	ld.global.u32 	%r19, [%rd35+-32];
	add.s32 	%r20, %r19, %r18;
	st.global.u32 	[%rd34+-32], %r20;
	ld.global.u32 	%r21, [%rd36+-28];
	ld.global.u32 	%r22, [%rd35+-28];
	add.s32 	%r23, %r22, %r21;
	st.global.u32 	[%rd34+-28], %r23;
	ld.global.u32 	%r24, [%rd36+-24];
	ld.global.u32 	%r25, [%rd35+-24];
	add.s32 	%r26, %r25, %r24;
	st.global.u32 	[%rd34+-24], %r26;
	ld.global.u32 	%r27, [%rd36+-20];
	ld.global.u32 	%r28, [%rd35+-20];
	add.s32 	%r29, %r28, %r27;
	st.global.u32 	[%rd34+-20], %r29;
	ld.global.u32 	%r30, [%rd36+-16];
	ld.global.u32 	%r31, [%rd35+-16];
	add.s32 	%r32, %r31, %r30;
	st.global.u32 	[%rd34+-16], %r32;
	ld.global.u32 	%r33, [%rd36+-12];
	ld.global.u32 	%r34, [%rd35+-12];
	add.s32 	%r35, %r34, %r33;
	st.global.u32 	[%rd34+-12], %r35;
	ld.global.u32 	%r36, [%rd36+-8];
	ld.global.u32 	%r37, [%rd35+-8];
	add.s32 	%r38, %r37, %r36;
	st.global.u32 	[%rd34+-8], %r38;
	ld.global.u32 	%r39, [%rd36+-4];
	ld.global.u32 	%r40, [%rd35+-4];
	add.s32 	%r41, %r40, %r39;
	st.global.u32 	[%rd34+-4], %r41;
	ld.global.u32 	%r42, [%rd36];
	ld.global.u32 	%r43, [%rd35];
	add.s32 	%r44, %r43, %r42;
	st.global.u32 	[%rd34], %r44;
	ld.global.u32 	%r45, [%rd36+4];
	ld.global.u32 	%r46, [%rd35+4];
	add.s32 	%r47, %r46, %r45;
	st.global.u32 	[%rd34+4], %r47;
	ld.global.u32 	%r48, [%rd36+8];
	ld.global.u32 	%r49, [%rd35+8];
	add.s32 	%r50, %r49, %r48;
	st.global.u32 	[%rd34+8], %r50;
	ld.global.u32 	%r51, [%rd36+12];
	ld.global.u32 	%r52, [%rd35+12];
	add.s32 	%r53, %r52, %r51;
	st.global.u32 	[%rd34+12], %r53;
	ld.global.u32 	%r54, [%rd36+16];
	ld.global.u32 	%r55, [%rd35+16];
	add.s32 	%r56, %r55, %r54;
	st.global.u32 	[%rd34+16], %r56;
	ld.global.u32 	%r57, [%rd36+20];
	ld.global.u32 	%r58, [%rd35+20];
	add.s32 	%r59, %r58, %r57;
	st.global.u32 	[%rd34+20], %r59;
	ld.global.u32 	%r60, [%rd36+24];
	ld.global.u32 	%r61, [%rd35+24];
	add.s32 	%r62, %r61, %r60;
	st.global.u32 	[%rd34+24], %r62;
	ld.global.u32 	%r63, [%rd36+28];
	ld.global.u32 	%r64, [%rd35+28];
	add.s32 	%r65, %r64, %r63;
	st.global.u32 	[%rd34+28], %r65;
	add.s32 	%r105, %r105, 16;
	add.s64 	%rd36, %rd36, 64;
	add.s64 	%rd35, %rd35, 64;
	add.s64 	%rd34, %rd34, 64;
	setp.ne.s32 	%p3, %r105, 0;
	@%p3 bra 	$L__BB0_3;
$L__BB0_4:
	setp.eq.s32 	%p4, %r1, 0;
	@%p4 bra 	$L__BB0_13;
	and.b32  	%r7, %r16, 7;
	setp.lt.u32 	%p5, %r1, 8;
	@%p5 bra 	$L__BB0_7;
	mul.wide.u32 	%rd25, %r107, 4;
	add.s64 	%rd26, %rd3, %rd25;
	ld.global.u32 	%r66, [%rd26];
	add.s64 	%rd27, %rd2, %rd25;
	ld.global.u32 	%r67, [%rd27];
	add.s32 	%r68, %r67, %r66;
	add.s64 	%rd28, %rd1, %rd25;
	st.global.u32 	[%rd28], %r68;
	ld.global.u32 	%r69, [%rd26+4];
	ld.global.u32 	%r70, [%rd27+4];
	add.s32 	%r71, %r70, %r69;
	st.global.u32 	[%rd28+4], %r71;
	ld.global.u32 	%r72, [%rd26+8];
	ld.global.u32 	%r73, [%rd27+8];
	add.s32 	%r74, %r73, %r72;
	st.global.u32 	[%rd28+8], %r74;
	ld.global.u32 	%r75, [%rd26+12];
	ld.global.u32 	%r76, [%rd27+12];
	add.s32 	%r77, %r76, %r75;
	st.global.u32 	[%rd28+12], %r77;
	ld.global.u32 	%r78, [%rd26+16];
	ld.global.u32 	%r79, [%rd27+16];
	add.s32 	%r80, %r79, %r78;
	st.global.u32 	[%rd28+16], %r80;
	ld.global.u32 	%r81, [%rd26+20];
	ld.global.u32 	%r82, [%rd27+20];
	add.s32 	%r83, %r82, %r81;
	st.global.u32 	[%rd28+20], %r83;
	ld.global.u32 	%r84, [%rd26+24];
	ld.global.u32 	%r85, [%rd27+24];
	add.s32 	%r86, %r85, %r84;
	st.global.u32 	[%rd28+24], %r86;
	ld.global.u32 	%r87, [%rd26+28];
	ld.global.u32 	%r88, [%rd27+28];
	add.s32 	%r89, %r88, %r87;
	st.global.u32 	[%rd28+28], %r89;
	add.s32 	%r107, %r107, 8;
$L__BB0_7:
	setp.eq.s32 	%p6, %r7, 0;
	@%p6 bra 	$L__BB0_13;
	and.b32  	%r10, %r16, 3;
	setp.lt.u32 	%p7, %r7, 4;
	@%p7 bra 	$L__BB0_10;
	mul.wide.u32 	%rd29, %r107, 4;
	add.s64 	%rd30, %rd3, %rd29;
	ld.global.u32 	%r90, [%rd30];
	add.s64 	%rd31, %rd2, %rd29;
	ld.global.u32 	%r91, [%rd31];
	add.s32 	%r92, %r91, %r90;
	add.s64 	%rd32, %rd1, %rd29;
	st.global.u32 	[%rd32], %r92;
	ld.global.u32 	%r93, [%rd30+4];
	ld.global.u32 	%r94, [%rd31+4];
	add.s32 	%r95, %r94, %r93;
	st.global.u32 	[%rd32+4], %r95;
	ld.global.u32 	%r96, [%rd30+8];
	ld.global.u32 	%r97, [%rd31+8];
	add.s32 	%r98, %r97, %r96;
	st.global.u32 	[%rd32+8], %r98;
	ld.global.u32 	%r99, [%rd30+12];
	ld.global.u32 	%r100, [%rd31+12];
	add.s32 	%r101, %r100, %r99;
	st.global.u32 	[%rd32+12], %r101;
	add.s32 	%r107, %r107, 4;
$L__BB0_10:
	setp.eq.s32 	%p8, %r10, 0;
	@%p8 bra 	$L__BB0_13;
	mul.wide.u32 	%rd33, %r107, 4;
	add.s64 	%rd39, %rd1, %rd33;
	add.s64 	%rd38, %rd2, %rd33;
	add.s64 	%rd37, %rd3, %rd33;
	neg.s32 	%r109, %r10;
$L__BB0_12:
	.pragma "nounroll";
	ld.global.u32 	%r102, [%rd37];
	ld.global.u32 	%r103, [%rd38];
	add.s32 	%r104, %r103, %r102;
	st.global.u32 	[%rd39], %r104;
	add.s64 	%rd39, %rd39, 4;
	add.s64 	%rd38, %rd38, 4;
	add.s64 	%rd37, %rd37, 4;
	add.s32 	%r109, %r109, 1;
	setp.ne.s32 	%p9, %r109, 0;
	@%p9 bra 	$L__BB0_12;
$L__BB0_13:
	ret;

}


// ===== COMPILED SASS (sm_100) =====

	.target	sm_100

	.elftype	@"ET_EXEC"


//--------------------- .note.nv.tkinfo           --------------------------
	.section	.note.nv.tkinfo,"",@"SHT_NOTE"
	.sectionflags	@"SHF_NOTE_NV_TKINFO"
	.tkinfo
        /*0018*/ 	.word	0x00000002
        /*0030*/ 	.string	""
        /*0030*/ 	.string	"ptxas"
        /*0030*/ 	.string	"Cuda compilation tools, release 13.0, V13.0.88"
        /*0030*/ 	.string	"Build cuda_13.0.r13.0/compiler.36424714_0"
        /*0030*/ 	.string	"-arch sm_100 -m 64 "



//--------------------- .note.nv.cuinfo           --------------------------
	.section	.note.nv.cuinfo,"",@"SHT_NOTE"
	.sectionflags	@"SHF_NOTE_NV_CUINFO"
        /*0018*/ 	.short	0x0002
        /*001a*/ 	.short	0x0064
        /*001c*/ 	.short	0x0082
	.zero		2


//--------------------- .nv.info                  --------------------------
	.section	.nv.info,"",@"SHT_CUDA_INFO"
	.align	4


	//----- nvinfo : EIATTR_REGCOUNT
	.align		4
        /*0000*/ 	.byte	0x04, 0x2f
        /*0002*/ 	.short	(.L_1 - .L_0)
	.align		4
.L_0:
        /*0004*/ 	.word	index@(_Z3addiPiS_S_)
        /*0008*/ 	.word	0x00000014


	//----- nvinfo : EIATTR_FRAME_SIZE
	.align		4
.L_1:
        /*000c*/ 	.byte	0x04, 0x11
        /*000e*/ 	.short	(.L_3 - .L_2)
	.align		4
.L_2:
        /*0010*/ 	.word	index@(_Z3addiPiS_S_)
        /*0014*/ 	.word	0x00000000


	//----- nvinfo : EIATTR_MIN_STACK_SIZE
	.align		4
.L_3:
        /*0018*/ 	.byte	0x04, 0x12
        /*001a*/ 	.short	(.L_5 - .L_4)
	.align		4
.L_4:
        /*001c*/ 	.word	index@(_Z3addiPiS_S_)
        /*0020*/ 	.word	0x00000000
.L_5:


//--------------------- .nv.compat                --------------------------
	.section	.nv.compat,"",@"SHT_CUDA_COMPAT_INFO"
	.align	4
        /*0000*/ 	.byte	0x02, 0x09, 0x00, 0x00, 0x02, 0x02, 0x01, 0x00, 0x02, 0x05, 0x05, 0x00, 0x03, 0x07, 0x01, 0x01
        /*0010*/ 	.byte	0x02, 0x03, 0x00, 0x00, 0x02, 0x06, 0x01, 0x00, 0x04, 0x0b, 0x08, 0x00, 0x09, 0x00, 0x00, 0x00
        /*0020*/ 	.byte	0x00, 0x00, 0x00, 0x00


//--------------------- .nv.info._Z3addiPiS_S_    --------------------------
	.section	.nv.info._Z3addiPiS_S_,"",@"SHT_CUDA_INFO"
	.sectionflags	@""
	.align	4


	//----- nvinfo : EIATTR_CUDA_API_VERSION
	.align		4
        /*0000*/ 	.byte	0x04, 0x37
        /*0002*/ 	.short	(.L_7 - .L_6)
.L_6:
        /*0004*/ 	.word	0x00000082


	//----- nvinfo : EIATTR_KPARAM_INFO
	.align		4
.L_7:
        /*0008*/ 	.byte	0x04, 0x17
        /*000a*/ 	.short	(.L_9 - .L_8)
.L_8:
        /*000c*/ 	.word	0x00000000
        /*0010*/ 	.short	0x0003
        /*0012*/ 	.short	0x0018
        /*0014*/ 	.byte	0x00, 0xf5, 0x21, 0x00


	//----- nvinfo : EIATTR_KPARAM_INFO
	.align		4
.L_9:
        /*0018*/ 	.byte	0x04, 0x17
        /*001a*/ 	.short	(.L_11 - .L_10)
.L_10:
        /*001c*/ 	.word	0x00000000
        /*0020*/ 	.short	0x0002
        /*0022*/ 	.short	0x0010
        /*0024*/ 	.byte	0x00, 0xf5, 0x21, 0x00


	//----- nvinfo : EIATTR_KPARAM_INFO
	.align		4
.L_11:
        /*0028*/ 	.byte	0x04, 0x17
        /*002a*/ 	.short	(.L_13 - .L_12)
.L_12:
        /*002c*/ 	.word	0x00000000
        /*0030*/ 	.short	0x0001
        /*0032*/ 	.short	0x0008
        /*0034*/ 	.byte	0x00, 0xf5, 0x21, 0x00


	//----- nvinfo : EIATTR_KPARAM_INFO
	.align		4
.L_13:
        /*0038*/ 	.byte	0x04, 0x17
        /*003a*/ 	.short	(.L_15 - .L_14)
.L_14:
        /*003c*/ 	.word	0x00000000
        /*0040*/ 	.short	0x0000
        /*0042*/ 	.short	0x0000
        /*0044*/ 	.byte	0x00, 0xf0, 0x11, 0x00


	//----- nvinfo : EIATTR_SPARSE_MMA_MASK
	.align		4
.L_15:
        /*0048*/ 	.byte	0x03, 0x50
        /*004a*/ 	.short	0x0000


	//----- nvinfo : EIATTR_MAXREG_COUNT
	.align		4
        /*004c*/ 	.byte	0x03, 0x1b
        /*004e*/ 	.short	0x00ff


	//----- nvinfo : EIATTR_MERCURY_ISA_VERSION
	.align		4
        /*0050*/ 	.byte	0x03, 0x5f
        /*0052*/ 	.short	0x0101


	//----- nvinfo : EIATTR_VRC_CTA_INIT_COUNT
	.align		4
        /*0054*/ 	.byte	0x02, 0x4a
	.zero		1
	.zero		1


	//----- nvinfo : EIATTR_EXIT_INSTR_OFFSETS
	.align		4
        /*0058*/ 	.byte	0x04, 0x1c
        /*005a*/ 	.short	(.L_17 - .L_16)


	//   ....[0]....
.L_16:
        /*005c*/ 	.word	0x00000030


	//   ....[1]....
        /*0060*/ 	.word	0x00000680


	//   ....[2]....
        /*0064*/ 	.word	0x00000940


	//   ....[3]....
        /*0068*/ 	.word	0x00000b00


	//   ....[4]....
        /*006c*/ 	.word	0x00000ce0


	//----- nvinfo : EIATTR_CBANK_PARAM_SIZE
	.align		4
.L_17:
        /*0070*/ 	.byte	0x03, 0x19
        /*0072*/ 	.short	0x0020


	//----- nvinfo : EIATTR_PARAM_CBANK
	.align		4
        /*0074*/ 	.byte	0x04, 0x0a
        /*0076*/ 	.short	(.L_19 - .L_18)
	.align		4
.L_18:
        /*0078*/ 	.word	index@(.nv.constant0._Z3addiPiS_S_)
        /*007c*/ 	.short	0x0380
        /*007e*/ 	.short	0x0020


	//----- nvinfo : EIATTR_SW_WAR
	.align		4
.L_19:
        /*0080*/ 	.byte	0x04, 0x36
        /*0082*/ 	.short	(.L_21 - .L_20)
.L_20:
        /*0084*/ 	.word	0x00000008
.L_21:


//--------------------- .nv.callgraph             --------------------------
	.section	.nv.callgraph,"",@"SHT_CUDA_CALLGRAPH"
	.align	4
	.sectionentsize	8
	.align		4
        /*0000*/ 	.word	0x00000000
	.align		4
        /*0004*/ 	.word	0xffffffff
	.align		4
        /*0008*/ 	.word	0x00000000
	.align		4
        /*000c*/ 	.word	0xfffffffe
	.align		4
        /*0010*/ 	.word	0x00000000
	.align		4
        /*0014*/ 	.word	0xfffffffd
	.align		4
        /*0018*/ 	.word	0x00000000
	.align		4
        /*001c*/ 	.word	0xfffffffc


//--------------------- .text._Z3addiPiS_S_       --------------------------
	.section	.text._Z3addiPiS_S_,"ax",@progbits
	.align	128
        .global         _Z3addiPiS_S_
        .type           _Z3addiPiS_S_,@function
        .size           _Z3addiPiS_S_,(.L_x_6 - _Z3addiPiS_S_)
        .other          _Z3addiPiS_S_,@"STO_CUDA_ENTRY STV_DEFAULT"
_Z3addiPiS_S_:
.text._Z3addiPiS_S_:
[----:B------:R-:W-:Y:S08]  /*0000*/  LDC R1, c[0x0][0x37c] ;  /* 0x0000df00ff017b82 */ /* 0x000ff00000000800 */
[----:B------:R-:W0:Y:S02]  /*0010*/  LDC R2, c[0x0][0x380] ;  /* 0x0000e000ff027b82 */ /* 0x000e240000000800 */
[----:B0-----:R-:W-:-:S13]  /*0020*/  ISETP.GE.AND P0, PT, R2, 0x1, PT ;  /* 0x000000010200780c */ /* 0x001fda0003f06270 */
[----:B------:R-:W-:Y:S05]  /*0030*/  @!P0 EXIT ;  /* 0x000000000000894d */ /* 0x000fea0003800000 */
[C---:B------:R-:W-:Y:S01]  /*0040*/  ISETP.GE.U32.AND P1, PT, R2.reuse, 0x10, PT ;  /* 0x000000100200780c */ /* 0x040fe20003f26070 */
[----:B------:R-:W0:Y:S01]  /*0050*/  LDCU.64 UR10, c[0x0][0x358] ;  /* 0x00006b00ff0a77ac */ /* 0x000e220008000a00 */
[----:B------:R-:W-:Y:S01]  /*0060*/  LOP3.LUT R12, R2, 0xf, RZ, 0xc0, !PT ;  /* 0x0000000f020c7812 */ /* 0x000fe200078ec0ff */
[----:B------:R-:W-:-:S03]  /*0070*/  IMAD.MOV.U32 R0, RZ, RZ, RZ ;  /* 0x000000ffff007224 */ /* 0x000fc600078e00ff */
[----:B------:R-:W-:-:S07]  /*0080*/  ISETP.NE.AND P0, PT, R12, RZ, PT ;  /* 0x000000ff0c00720c */ /* 0x000fce0003f05270 */
[----:B------:R-:W-:Y:S06]  /*0090*/  @!P1 BRA `(.L_x_0) ;  /* 0x0000000400789947 */ /* 0x000fec0003800000 */
[----:B------:R-:W1:Y:S01]  /*00a0*/  LDCU.64 UR8, c[0x0][0x388] ;  /* 0x00007100ff0877ac */ /* 0x000e620008000a00 */
[----:B------:R-:W-:Y:S01]  /*00b0*/  LOP3.LUT R0, R2, 0x7ffffff0, RZ, 0xc0, !PT ;  /* 0x7ffffff002007812 */ /* 0x000fe200078ec0ff */
[----:B------:R-:W2:Y:S04]  /*00c0*/  LDCU.128 UR12, c[0x0][0x390] ;  /* 0x00007200ff0c77ac */ /* 0x000ea80008000c00 */
[----:B------:R-:W-:Y:S01]  /*00d0*/  IMAD.MOV R3, RZ, RZ, -R0 ;  /* 0x000000ffff037224 */ /* 0x000fe200078e0a00 */
[----:B-1----:R-:W-:Y:S02]  /*00e0*/  UIADD3 UR8, UP0, UPT, UR8, 0x20, URZ ;  /* 0x0000002008087890 */ /* 0x002fe4000ff1e0ff */
[----:B--2---:R-:W-:Y:S02]  /*00f0*/  UIADD3 UR6, UP1, UPT, UR12, 0x20, URZ ;  /* 0x000000200c067890 */ /* 0x004fe4000ff3e0ff */
[----:B------:R-:W-:-:S02]  /*0100*/  UIADD3 UR4, UP2, UPT, UR14, 0x20, URZ ;  /* 0x000000200e047890 */ /* 0x000fc4000ff5e0ff */
[----:B------:R-:W-:Y:S01]  /*0110*/  MOV R16, UR8 ;  /* 0x0000000800107c02 */ /* 0x000fe20008000f00 */
[----:B------:R-:W-:Y:S02]  /*0120*/  UIADD3.X UR9, UPT, UPT, URZ, UR9, URZ, UP0, !UPT ;  /* 0x00000009ff097290 */ /* 0x000fe400087fe4ff */
[----:B------:R-:W-:Y:S01]  /*0130*/  UIADD3.X UR7, UPT, UPT, URZ, UR13, URZ, UP1, !UPT ;  /* 0x0000000dff077290 */ /* 0x000fe20008ffe4ff */
[----:B------:R-:W-:Y:S01]  /*0140*/  IMAD.U32 R11, RZ, RZ, UR6 ;  /* 0x00000006ff0b7e24 */ /* 0x000fe2000f8e00ff */
[----:B------:R-:W-:Y:S01]  /*0150*/  UIADD3.X UR5, UPT, UPT, URZ, UR15, URZ, UP2, !UPT ;  /* 0x0000000fff057290 */ /* 0x000fe200097fe4ff */
[----:B------:R-:W-:Y:S01]  /*0160*/  IMAD.U32 R10, RZ, RZ, UR4 ;  /* 0x00000004ff0a7e24 */ /* 0x000fe2000f8e00ff */
[----:B------:R-:W-:Y:S02]  /*0170*/  MOV R5, UR9 ;  /* 0x0000000900057c02 */ /* 0x000fe40008000f00 */
[----:B------:R-:W-:Y:S02]  /*0180*/  IMAD.U32 R14, RZ, RZ, UR7 ;  /* 0x00000007ff0e7e24 */ /* 0x000fe4000f8e00ff */
[----:B------:R-:W-:-:S07]  /*0190*/  IMAD.U32 R13, RZ, RZ, UR5 ;  /* 0x00000005ff0d7e24 */ /* 0x000fce000f8e00ff */
.L_x_1:
[----:B------:R-:W-:Y:S01]  /*01a0*/  MOV R4, R16 ;  /* 0x0000001000047202 */ /* 0x000fe20000000f00 */
[----:B------:R-:W-:Y:S02]  /*01b0*/  IMAD.MOV.U32 R6, RZ, RZ, R11 ;  /* 0x000000ffff067224 */ /* 0x000fe400078e000b */
[----:B------:R-:W-:Y:S02]  /*01c0*/  IMAD.MOV.U32 R7, RZ, RZ, R14 ;  /* 0x000000ffff077224 */ /* 0x000fe400078e000e */
[----:B0-2---:R-:W2:Y:S04]  /*01d0*/  LDG.E R8, desc[UR10][R4.64+-0x20] ;  /* 0xffffe00a04087981 */ /* 0x005ea8000c1e1900 */
[----:B------:R-:W2:Y:S02]  /*01e0*/  LDG.E R9, desc[UR10][R6.64+-0x20] ;  /* 0xffffe00a06097981 */ /* 0x000ea4000c1e1900 */
[----:B--2---:R-:W-:Y:S01]  /*01f0*/  IADD3 R11, PT, PT, R8, R9, RZ ;  /* 0x00000009080b7210 */ /* 0x004fe20007ffe0ff */
[----:B------:R-:W-:-:S02]  /*0200*/  IMAD.MOV.U32 R8, RZ, RZ, R10 ;  /* 0x000000ffff087224 */ /* 0x000fc400078e000a */
[----:B------:R-:W-:-:S05]  /*0210*/  IMAD.MOV.U32 R9, RZ, RZ, R13 ;  /* 0x000000ffff097224 */ /* 0x000fca00078e000d */
[----:B------:R0:W-:Y:S04]  /*0220*/  STG.E desc[UR10][R8.64+-0x20], R11 ;  /* 0xffffe00b08007986 */ /* 0x0001e8000c10190a */
[----:B------:R-:W2:Y:S04]  /*0230*/  LDG.E R10, desc[UR10][R4.64+-0x1c] ;  /* 0xffffe40a040a7981 */ /* 0x000ea8000c1e1900 */
[----:B------:R-:W2:Y:S02]  /*0240*/  LDG.E R13, desc[UR10][R6.64+-0x1c] ;  /* 0xffffe40a060d7981 */ /* 0x000ea4000c1e1900 */
[----:B--2---:R-:W-:-:S05]  /*0250*/  IADD3 R13, PT, PT, R10, R13, RZ ;  /* 0x0000000d0a0d7210 */ /* 0x004fca0007ffe0ff */
[----:B------:R1:W-:Y:S04]  /*0260*/  STG.E desc[UR10][R8.64+-0x1c], R13 ;  /* 0xffffe40d08007986 */ /* 0x0003e8000c10190a */
[----:B------:R-:W2:Y:S04]  /*0270*/  LDG.E R10, desc[UR10][R4.64+-0x18] ;  /* 0xffffe80a040a7981 */ /* 0x000ea8000c1e1900 */
[----:B------:R-:W2:Y:S02]  /*0280*/  LDG.E R15, desc[UR10][R6.64+-0x18] ;  /* 0xffffe80a060f7981 */ /* 0x000ea4000c1e1900 */
[----:B--2---:R-:W-:-:S05]  /*0290*/  IMAD.IADD R15, R10, 0x1, R15 ;  /* 0x000000010a0f7824 */ /* 0x004fca00078e020f */
[----:B------:R2:W-:Y:S04]  /*02a0*/  STG.E desc[UR10][R8.64+-0x18], R15 ;  /* 0xffffe80f08007986 */ /* 0x0005e8000c10190a */
[----:B------:R-:W3:Y:S04]  /*02b0*/  LDG.E R10, desc[UR10][R4.64+-0x14] ;  /* 0xffffec0a040a7981 */ /* 0x000ee8000c1e1900 */
[----:B------:R-:W3:Y:S02]  /*02c0*/  LDG.E R17, desc[UR10][R6.64+-0x14] ;  /* 0xffffec0a06117981 */ /* 0x000ee4000c1e1900 */
[----:B---3--:R-:W-:-:S05]  /*02d0*/  IMAD.IADD R17, R10, 0x1, R17 ;  /* 0x000000010a117824 */ /* 0x008fca00078e0211 */
[----:B------:R3:W-:Y:S04]  /*02e0*/  STG.E desc[UR10][R8.64+-0x14], R17 ;  /* 0xffffec1108007986 */ /* 0x0007e8000c10190a */
[----:B------:R-:W4:Y:S04]  /*02f0*/  LDG.E R10, desc[UR10][R4.64+-0x10] ;  /* 0xfffff00a040a7981 */ /* 0x000f28000c1e1900 */
[----:B0-----:R-:W4:Y:S02]  /*0300*/  LDG.E R11, desc[UR10][R6.64+-0x10] ;  /* 0xfffff00a060b7981 */ /* 0x001f24000c1e1900 */
[----:B----4-:R-:W-:-:S05]  /*0310*/  IADD3 R11, PT, PT, R10, R11, RZ ;  /* 0x0000000b0a0b7210 */ /* 0x010fca0007ffe0ff */
[----:B------:R0:W-:Y:S04]  /*0320*/  STG.E desc[UR10][R8.64+-0x10], R11 ;  /* 0xfffff00b08007986 */ /* 0x0001e8000c10190a */
[----:B------:R-:W4:Y:S04]  /*0330*/  LDG.E R10, desc[UR10][R4.64+-0xc] ;  /* 0xfffff40a040a7981 */ /* 0x000f28000c1e1900 */
[----:B-1----:R-:W4:Y:S02]  /*0340*/  LDG.E R13, desc[UR10][R6.64+-0xc] ;  /* 0xfffff40a060d7981 */ /* 0x002f24000c1e1900 */
[----:B----4-:R-:W-:-:S05]  /*0350*/  IMAD.IADD R13, R10, 0x1, R13 ;  /* 0x000000010a0d7824 */ /* 0x010fca00078e020d */
[----:B------:R1:W-:Y:S04]  /*0360*/  STG.E desc[UR10][R8.64+-0xc], R13 ;  /* 0xfffff40d08007986 */ /* 0x0003e8000c10190a */
[----:B------:R-:W4:Y:S04]  /*0370*/  LDG.E R10, desc[UR10][R4.64+-0x8] ;  /* 0xfffff80a040a7981 */ /* 0x000f28000c1e1900 */
[----:B--2---:R-:W4:Y:S02]  /*0380*/  LDG.E R15, desc[UR10][R6.64+-0x8] ;  /* 0xfffff80a060f7981 */ /* 0x004f24000c1e1900 */
[----:B----4-:R-:W-:-:S05]  /*0390*/  IMAD.IADD R15, R10, 0x1, R15 ;  /* 0x000000010a0f7824 */ /* 0x010fca00078e020f */
[----:B------:R2:W-:Y:S04]  /*03a0*/  STG.E desc[UR10][R8.64+-0x8], R15 ;  /* 0xfffff80f08007986 */ /* 0x0005e8000c10190a */
[----:B------:R-:W4:Y:S04]  /*03b0*/  LDG.E R10, desc[UR10][R4.64+-0x4] ;  /* 0xfffffc0a040a7981 */ /* 0x000f28000c1e1900 */
[----:B---3--:R-:W4:Y:S02]  /*03c0*/  LDG.E R17, desc[UR10][R6.64+-0x4] ;  /* 0xfffffc0a06117981 */ /* 0x008f24000c1e1900 */
[----:B----4-:R-:W-:-:S05]  /*03d0*/  IADD3 R17, PT, PT, R10, R17, RZ ;  /* 0x000000110a117210 */ /* 0x010fca0007ffe0ff */
[----:B------:R3:W-:Y:S04]  /*03e0*/  STG.E desc[UR10][R8.64+-0x4], R17 ;  /* 0xfffffc1108007986 */ /* 0x0007e8000c10190a */
[----:B------:R-:W4:Y:S04]  /*03f0*/  LDG.E R10, desc[UR10][R4.64] ;  /* 0x0000000a040a7981 */ /* 0x000f28000c1e1900 */
[----:B0-----:R-:W4:Y:S02]  /*0400*/  LDG.E R11, desc[UR10][R6.64] ;  /* 0x0000000a060b7981 */ /* 0x001f24000c1e1900 */
[----:B----4-:R-:W-:-:S05]  /*0410*/  IMAD.IADD R11, R10, 0x1, R11 ;  /* 0x000000010a0b7824 */ /* 0x010fca00078e020b */
[----:B------:R0:W-:Y:S04]  /*0420*/  STG.E desc[UR10][R8.64], R11 ;  /* 0x0000000b08007986 */ /* 0x0001e8000c10190a */
[----:B------:R-:W4:Y:S04]  /*0430*/  LDG.E R10, desc[UR10][R4.64+0x4] ;  /* 0x0000040a040a7981 */ /* 0x000f28000c1e1900 */
[----:B-1----:R-:W4:Y:S02]  /*0440*/  LDG.E R13, desc[UR10][R6.64+0x4] ;  /* 0x0000040a060d7981 */ /* 0x002f24000c1e1900 */
[----:B----4-:R-:W-:-:S05]  /*0450*/  IMAD.IADD R13, R10, 0x1, R13 ;  /* 0x000000010a0d7824 */ /* 0x010fca00078e020d */
[----:B------:R1:W-:Y:S04]  /*0460*/  STG.E desc[UR10][R8.64+0x4], R13 ;  /* 0x0000040d08007986 */ /* 0x0003e8000c10190a */
[----:B------:R-:W4:Y:S04]  /*0470*/  LDG.E R10, desc[UR10][R4.64+0x8] ;  /* 0x0000080a040a7981 */ /* 0x000f28000c1e1900 */
[----:B--2---:R-:W4:Y:S02]  /*0480*/  LDG.E R15, desc[UR10][R6.64+0x8] ;  /* 0x0000080a060f7981 */ /* 0x004f24000c1e1900 */
[----:B----4-:R-:W-:-:S05]  /*0490*/  IADD3 R15, PT, PT, R10, R15, RZ ;  /* 0x0000000f0a0f7210 */ /* 0x010fca0007ffe0ff */
[----:B------:R2:W-:Y:S04]  /*04a0*/  STG.E desc[UR10][R8.64+0x8], R15 ;  /* 0x0000080f08007986 */ /* 0x0005e8000c10190a */
[----:B------:R-:W4:Y:S04]  /*04b0*/  LDG.E R10, desc[UR10][R4.64+0xc] ;  /* 0x00000c0a040a7981 */ /* 0x000f28000c1e1900 */
[----:B---3--:R-:W4:Y:S02]  /*04c0*/  LDG.E R17, desc[UR10][R6.64+0xc] ;  /* 0x00000c0a06117981 */ /* 0x008f24000c1e1900 */
[----:B----4-:R-:W-:-:S05]  /*04d0*/  IMAD.IADD R17, R10, 0x1, R17 ;  /* 0x000000010a117824 */ /* 0x010fca00078e0211 */
        /* <DEDUP_REMOVED lines=10> */
[----:B--2---:R-:W4:Y:S01]  /*0580*/  LDG.E R15, desc[UR10][R6.64+0x18] ;  /* 0x0000180a060f7981 */ /* 0x004f22000c1e1900 */
[----:B------:R-:W-:Y:S02]  /*0590*/  IADD3 R3, PT, PT, R3, 0x10, RZ ;  /* 0x0000001003037810 */ /* 0x000fe40007ffe0ff */
[----:B----4-:R-:W-:-:S05]  /*05a0*/  IADD3 R15, PT, PT, R10, R15, RZ ;  /* 0x0000000f0a0f7210 */ /* 0x010fca0007ffe0ff */
[----:B------:R2:W-:Y:S04]  /*05b0*/  STG.E desc[UR10][R8.64+0x18], R15 ;  /* 0x0000180f08007986 */ /* 0x0005e8000c10190a */
[----:B------:R4:W5:Y:S04]  /*05c0*/  LDG.E R10, desc[UR10][R4.64+0x1c] ;  /* 0x00001c0a040a7981 */ /* 0x000968000c1e1900 */
[----:B---3--:R-:W5:Y:S01]  /*05d0*/  LDG.E R17, desc[UR10][R6.64+0x1c] ;  /* 0x00001c0a06117981 */ /* 0x008f62000c1e1900 */
[----:B------:R-:W-:Y:S02]  /*05e0*/  ISETP.NE.AND P1, PT, R3, RZ, PT ;  /* 0x000000ff0300720c */ /* 0x000fe40003f25270 */
[----:B------:R-:W-:-:S02]  /*05f0*/  IADD3 R16, P2, PT, R4, 0x40, RZ ;  /* 0x0000004004107810 */ /* 0x000fc40007f5e0ff */
[----:B0-----:R-:W-:-:S03]  /*0600*/  IADD3 R11, P3, PT, R6, 0x40, RZ ;  /* 0x00000040060b7810 */ /* 0x001fc60007f7e0ff */
[----:B----4-:R-:W-:Y:S01]  /*0610*/  IMAD.X R5, RZ, RZ, R5, P2 ;  /* 0x000000ffff057224 */ /* 0x010fe200010e0605 */
[----:B------:R-:W-:Y:S01]  /*0620*/  IADD3.X R14, PT, PT, RZ, R7, RZ, P3, !PT ;  /* 0x00000007ff0e7210 */ /* 0x000fe20001ffe4ff */
[----:B-----5:R-:W-:Y:S01]  /*0630*/  IMAD.IADD R17, R10, 0x1, R17 ;  /* 0x000000010a117824 */ /* 0x020fe200078e0211 */
[----:B------:R-:W-:-:S04]  /*0640*/  IADD3 R10, P4, PT, R8, 0x40, RZ ;  /* 0x00000040080a7810 */ /* 0x000fc80007f9e0ff */
[----:B------:R2:W-:Y:S01]  /*0650*/  STG.E desc[UR10][R8.64+0x1c], R17 ;  /* 0x00001c1108007986 */ /* 0x0005e2000c10190a */
[----:B-1----:R-:W-:Y:S01]  /*0660*/  IMAD.X R13, RZ, RZ, R9, P4 ;  /* 0x000000ffff0d7224 */ /* 0x002fe200020e0609 */
[----:B------:R-:W-:Y:S07]  /*0670*/  @P1 BRA `(.L_x_1) ;  /* 0xfffffff800c81947 */ /* 0x000fee000383ffff */
.L_x_0:
[----:B0-----:R-:W-:Y:S05]  /*0680*/  @!P0 EXIT ;  /* 0x000000000000894d */ /* 0x001fea0003800000 */
[----:B------:R-:W-:Y:S02]  /*0690*/  ISETP.GE.U32.AND P0, PT, R12, 0x8, PT ;  /* 0x000000080c00780c */ /* 0x000fe40003f06070 */
[----:B------:R-:W-:-:S04]  /*06a0*/  LOP3.LUT R14, R2, 0x7, RZ, 0xc0, !PT ;  /* 0x00000007020e7812 */ /* 0x000fc800078ec0ff */
[----:B------:R-:W-:-:S07]  /*06b0*/  ISETP.NE.AND P1, PT, R14, RZ, PT ;  /* 0x000000ff0e00720c */ /* 0x000fce0003f25270 */
[----:B------:R-:W-:Y:S06]  /*06c0*/  @!P0 BRA `(.L_x_2) ;  /* 0x00000000009c8947 */ /* 0x000fec0003800000 */
[----:B------:R-:W0:Y:S08]  /*06d0*/  LDC.64 R4, c[0x0][0x388] ;  /* 0x0000e200ff047b82 */ /* 0x000e300000000a00 */
[----:B------:R-:W1:Y:S08]  /*06e0*/  LDC.64 R6, c[0x0][0x390] ;  /* 0x0000e400ff067b82 */ /* 0x000e700000000a00 */
[----:B--2---:R-:W2:Y:S01]  /*06f0*/  LDC.64 R8, c[0x0][0x398] ;  /* 0x0000e600ff087b82 */ /* 0x004ea20000000a00 */
[----:B0-----:R-:W-:-:S05]  /*0700*/  IMAD.WIDE.U32 R4, R0, 0x4, R4 ;  /* 0x0000000400047825 */ /* 0x001fca00078e0004 */
[----:B------:R-:W3:Y:S01]  /*0710*/  LDG.E R3, desc[UR10][R4.64] ;  /* 0x0000000a04037981 */ /* 0x000ee2000c1e1900 */
[----:B-1----:R-:W-:-:S05]  /*0720*/  IMAD.WIDE.U32 R6, R0, 0x4, R6 ;  /* 0x0000000400067825 */ /* 0x002fca00078e0006 */
[----:B------:R-:W3:Y:S01]  /*0730*/  LDG.E R10, desc[UR10][R6.64] ;  /* 0x0000000a060a7981 */ /* 0x000ee2000c1e1900 */
[----:B--2---:R-:W-:Y:S01]  /*0740*/  IMAD.WIDE.U32 R8, R0, 0x4, R8 ;  /* 0x0000000400087825 */ /* 0x004fe200078e0008 */
[----:B---3--:R-:W-:-:S05]  /*0750*/  IADD3 R3, PT, PT, R3, R10, RZ ;  /* 0x0000000a03037210 */ /* 0x008fca0007ffe0ff */
[----:B------:R0:W-:Y:S04]  /*0760*/  STG.E desc[UR10][R8.64], R3 ;  /* 0x0000000308007986 */ /* 0x0001e8000c10190a */
[----:B------:R-:W2:Y:S04]  /*0770*/  LDG.E R10, desc[UR10][R4.64+0x4] ;  /* 0x0000040a040a7981 */ /* 0x000ea8000c1e1900 */
[----:B------:R-:W2:Y:S02]  /*0780*/  LDG.E R11, desc[UR10][R6.64+0x4] ;  /* 0x0000040a060b7981 */ /* 0x000ea4000c1e1900 */
[----:B--2---:R-:W-:-:S05]  /*0790*/  IMAD.IADD R11, R10, 0x1, R11 ;  /* 0x000000010a0b7824 */ /* 0x004fca00078e020b */
[----:B------:R1:W-:Y:S04]  /*07a0*/  STG.E desc[UR10][R8.64+0x4], R11 ;  /* 0x0000040b08007986 */ /* 0x0003e8000c10190a */
[----:B------:R-:W2:Y:S04]  /*07b0*/  LDG.E R10, desc[UR10][R4.64+0x8] ;  /* 0x0000080a040a7981 */ /* 0x000ea8000c1e1900 */
[----:B------:R-:W2:Y:S02]  /*07c0*/  LDG.E R13, desc[UR10][R6.64+0x8] ;  /* 0x0000080a060d7981 */ /* 0x000ea4000c1e1900 */
[----:B--2---:R-:W-:-:S05]  /*07d0*/  IADD3 R13, PT, PT, R10, R13, RZ ;  /* 0x0000000d0a0d7210 */ /* 0x004fca0007ffe0ff */
[----:B------:R2:W-:Y:S04]  /*07e0*/  STG.E desc[UR10][R8.64+0x8], R13 ;  /* 0x0000080d08007986 */ /* 0x0005e8000c10190a */
[----:B------:R-:W3:Y:S04]  /*07f0*/  LDG.E R10, desc[UR10][R4.64+0xc] ;  /* 0x00000c0a040a7981 */ /* 0x000ee8000c1e1900 */
[----:B------:R-:W3:Y:S02]  /*0800*/  LDG.E R15, desc[UR10][R6.64+0xc] ;  /* 0x00000c0a060f7981 */ /* 0x000ee4000c1e1900 */
[----:B---3--:R-:W-:-:S05]  /*0810*/  IMAD.IADD R15, R10, 0x1, R15 ;  /* 0x000000010a0f7824 */ /* 0x008fca00078e020f */
[----:B------:R3:W-:Y:S04]  /*0820*/  STG.E desc[UR10][R8.64+0xc], R15 ;  /* 0x00000c0f08007986 */ /* 0x0007e8000c10190a */
[----:B0-----:R-:W4:Y:S04]  /*0830*/  LDG.E R3, desc[UR10][R4.64+0x10] ;  /* 0x0000100a04037981 */ /* 0x001f28000c1e1900 */
[----:B------:R-:W4:Y:S02]  /*0840*/  LDG.E R10, desc[UR10][R6.64+0x10] ;  /* 0x0000100a060a7981 */ /* 0x000f24000c1e1900 */
        /* <DEDUP_REMOVED lines=10> */
[----:B------:R-:W2:Y:S04]  /*08f0*/  LDG.E R10, desc[UR10][R4.64+0x1c] ;  /* 0x00001c0a040a7981 */ /* 0x000ea8000c1e1900 */
[----:B---3--:R-:W2:Y:S01]  /*0900*/  LDG.E R15, desc[UR10][R6.64+0x1c] ;  /* 0x00001c0a060f7981 */ /* 0x008ea2000c1e1900 */
[----:B------:R-:W-:Y:S01]  /*0910*/  IADD3 R0, PT, PT, R0, 0x8, RZ ;  /* 0x0000000800007810 */ /* 0x000fe20007ffe0ff */
[----:B--2---:R-:W-:-:S05]  /*0920*/  IMAD.IADD R15, R10, 0x1, R15 ;  /* 0x000000010a0f7824 */ /* 0x004fca00078e020f */
[----:B------:R0:W-:Y:S02]  /*0930*/  STG.E desc[UR10][R8.64+0x1c], R15 ;  /* 0x00001c0f08007986 */ /* 0x0001e4000c10190a */
.L_x_2:
[----:B------:R-:W-:Y:S05]  /*0940*/  @!P1 EXIT ;  /* 0x000000000000994d */ /* 0x000fea0003800000 */
[----:B------:R-:W-:Y:S02]  /*0950*/  ISETP.GE.U32.AND P0, PT, R14, 0x4, PT ;  /* 0x000000040e00780c */ /* 0x000fe40003f06070 */
[----:B------:R-:W-:-:S04]  /*0960*/  LOP3.LUT R2, R2, 0x3, RZ, 0xc0, !PT ;  /* 0x0000000302027812 */ /* 0x000fc800078ec0ff */
[----:B------:R-:W-:-:S07]  /*0970*/  ISETP.NE.AND P1, PT, R2, RZ, PT ;  /* 0x000000ff0200720c */ /* 0x000fce0003f25270 */
[----:B------:R-:W-:Y:S06]  /*0980*/  @!P0 BRA `(.L_x_3) ;  /* 0x00000000005c8947 */ /* 0x000fec0003800000 */
[----:B------:R-:W1:Y:S08]  /*0990*/  LDC.64 R4, c[0x0][0x388] ;  /* 0x0000e200ff047b82 */ /* 0x000e700000000a00 */
[----:B------:R-:W3:Y:S08]  /*09a0*/  LDC.64 R6, c[0x0][0x390] ;  /* 0x0000e400ff067b82 */ /* 0x000ef00000000a00 */
[----:B0-2---:R-:W0:Y:S01]  /*09b0*/  LDC.64 R8, c[0x0][0x398] ;  /* 0x0000e600ff087b82 */ /* 0x005e220000000a00 */
[----:B-1----:R-:W-:-:S05]  /*09c0*/  IMAD.WIDE.U32 R4, R0, 0x4, R4 ;  /* 0x0000000400047825 */ /* 0x002fca00078e0004 */
[----:B------:R-:W2:Y:S01]  /*09d0*/  LDG.E R3, desc[UR10][R4.64] ;  /* 0x0000000a04037981 */ /* 0x000ea2000c1e1900 */
[----:B---3--:R-:W-:-:S05]  /*09e0*/  IMAD.WIDE.U32 R6, R0, 0x4, R6 ;  /* 0x0000000400067825 */ /* 0x008fca00078e0006 */
[----:B------:R-:W2:Y:S01]  /*09f0*/  LDG.E R10, desc[UR10][R6.64] ;  /* 0x0000000a060a7981 */ /* 0x000ea2000c1e1900 */
[----:B0-----:R-:W-:-:S04]  /*0a00*/  IMAD.WIDE.U32 R8, R0, 0x4, R8 ;  /* 0x0000000400087825 */ /* 0x001fc800078e0008 */
[----:B--2---:R-:W-:-:S05]  /*0a10*/  IMAD.IADD R3, R3, 0x1, R10 ;  /* 0x0000000103037824 */ /* 0x004fca00078e020a */
        /* <DEDUP_REMOVED lines=9> */
[----:B------:R-:W2:Y:S04]  /*0ab0*/  LDG.E R10, desc[UR10][R4.64+0xc] ;  /* 0x00000c0a040a7981 */ /* 0x000ea8000c1e1900 */
[----:B------:R-:W2:Y:S01]  /*0ac0*/  LDG.E R15, desc[UR10][R6.64+0xc] ;  /* 0x00000c0a060f7981 */ /* 0x000ea2000c1e1900 */
[----:B------:R-:W-:Y:S01]  /*0ad0*/  VIADD R0, R0, 0x4 ;  /* 0x0000000400007836 */ /* 0x000fe20000000000 */
[----:B--2---:R-:W-:-:S05]  /*0ae0*/  IADD3 R15, PT, PT, R10, R15, RZ ;  /* 0x0000000f0a0f7210 */ /* 0x004fca0007ffe0ff */
[----:B------:R1:W-:Y:S02]  /*0af0*/  STG.E desc[UR10][R8.64+0xc], R15 ;  /* 0x00000c0f08007986 */ /* 0x0003e4000c10190a */
.L_x_3:
[----:B------:R-:W-:Y:S05]  /*0b00*/  @!P1 EXIT ;  /* 0x000000000000994d */ /* 0x000fea0003800000 */
[----:B------:R-:W3:Y:S08]  /*0b10*/  LDC.64 R4, c[0x0][0x398] ;  /* 0x0000e600ff047b82 */ /* 0x000ef00000000a00 */
[----:B------:R-:W4:Y:S08]  /*0b20*/  LDC.64 R6, c[0x0][0x390] ;  /* 0x0000e400ff067b82 */ /* 0x000f300000000a00 */
[----:B012---:R-:W0:Y:S01]  /*0b30*/  LDC.64 R8, c[0x0][0x388] ;  /* 0x0000e200ff087b82 */ /* 0x007e220000000a00 */
[----:B---3--:R-:W-:-:S04]  /*0b40*/  IMAD.WIDE.U32 R4, R0, 0x4, R4 ;  /* 0x0000000400047825 */ /* 0x008fc800078e0004 */
[----:B------:R-:W-:Y:S01]  /*0b50*/  IMAD.MOV.U32 R13, RZ, RZ, R5 ;  /* 0x000000ffff0d7224 */ /* 0x000fe200078e0005 */
[----:B------:R-:W-:Y:S01]  /*0b60*/  MOV R10, R4 ;  /* 0x00000004000a7202 */ /* 0x000fe20000000f00 */
[----:B----4-:R-:W-:-:S05]  /*0b70*/  IMAD.WIDE.U32 R6, R0, 0x4, R6 ;  /* 0x0000000400067825 */ /* 0x010fca00078e0006 */
[----:B------:R-:W-:Y:S01]  /*0b80*/  MOV R11, R7 ;  /* 0x00000007000b7202 */ /* 0x000fe20000000f00 */
[----:B0-----:R-:W-:-:S04]  /*0b90*/  IMAD.WIDE.U32 R8, R0, 0x4, R8 ;  /* 0x0000000400087825 */ /* 0x001fc800078e0008 */
[----:B------:R-:W-:-:S07]  /*0ba0*/  IMAD.MOV R0, RZ, RZ, -R2 ;  /* 0x000000ffff007224 */ /* 0x000fce00078e0a02 */
.L_x_4:
[----:B0-----:R-:W-:Y:S01]  /*0bb0*/  MOV R2, R8 ;  /* 0x0000000800027202 */ /* 0x001fe20000000f00 */
[----:B------:R-:W-:Y:S01]  /*0bc0*/  IMAD.MOV.U32 R5, RZ, RZ, R11 ;  /* 0x000000ffff057224 */ /* 0x000fe200078e000b */
[----:B------:R-:W-:Y:S01]  /*0bd0*/  MOV R4, R6 ;  /* 0x0000000600047202 */ /* 0x000fe20000000f00 */
[----:B------:R-:W-:-:S04]  /*0be0*/  IMAD.MOV.U32 R3, RZ, RZ, R9 ;  /* 0x000000ffff037224 */ /* 0x000fc800078e0009 */
[----:B------:R-:W2:Y:S04]  /*0bf0*/  LDG.E R5, desc[UR10][R4.64] ;  /* 0x0000000a04057981 */ /* 0x000ea8000c1e1900 */
[----:B------:R0:W2:Y:S01]  /*0c00*/  LDG.E R2, desc[UR10][R2.64] ;  /* 0x0000000a02027981 */ /* 0x0000a2000c1e1900 */
[----:B------:R-:W-:-:S05]  /*0c10*/  VIADD R0, R0, 0x1 ;  /* 0x0000000100007836 */ /* 0x000fca0000000000 */
[----:B------:R-:W-:Y:S02]  /*0c20*/  ISETP.NE.AND P0, PT, R0, RZ, PT ;  /* 0x000000ff0000720c */ /* 0x000fe40003f05270 */
[----:B0-----:R-:W-:Y:S02]  /*0c30*/  MOV R3, R13 ;  /* 0x0000000d00037202 */ /* 0x001fe40000000f00 */
[----:B------:R-:W-:Y:S02]  /*0c40*/  IADD3 R6, P2, PT, R6, 0x4, RZ ;  /* 0x0000000406067810 */ /* 0x000fe40007f5e0ff */
[----:B------:R-:W-:-:S03]  /*0c50*/  IADD3 R8, P3, PT, R8, 0x4, RZ ;  /* 0x0000000408087810 */ /* 0x000fc60007f7e0ff */
[----:B------:R-:W-:Y:S01]  /*0c60*/  IMAD.X R11, RZ, RZ, R11, P2 ;  /* 0x000000ffff0b7224 */ /* 0x000fe200010e060b */
[----:B------:R-:W-:Y:S02]  /*0c70*/  IADD3.X R9, PT, PT, RZ, R9, RZ, P3, !PT ;  /* 0x00000009ff097210 */ /* 0x000fe40001ffe4ff */
[----:B--2---:R-:W-:Y:S01]  /*0c80*/  IADD3 R7, PT, PT, R2, R5, RZ ;  /* 0x0000000502077210 */ /* 0x004fe20007ffe0ff */
[----:B------:R-:W-:Y:S01]  /*0c90*/  IMAD.MOV.U32 R2, RZ, RZ, R10 ;  /* 0x000000ffff027224 */ /* 0x000fe200078e000a */
[----:B------:R-:W-:-:S04]  /*0ca0*/  IADD3 R10, P1, PT, R10, 0x4, RZ ;  /* 0x000000040a0a7810 */ /* 0x000fc80007f3e0ff */
[----:B------:R0:W-:Y:S01]  /*0cb0*/  STG.E desc[UR10][R2.64], R7 ;  /* 0x0000000702007986 */ /* 0x0001e2000c10190a */
[----:B------:R-:W-:Y:S01]  /*0cc0*/  IADD3.X R13, PT, PT, RZ, R13, RZ, P1, !PT ;  /* 0x0000000dff0d7210 */ /* 0x000fe20000ffe4ff */
[----:B------:R-:W-:Y:S07]  /*0cd0*/  @P0 BRA `(.L_x_4) ;  /* 0xfffffffc00b40947 */ /* 0x000fee000383ffff */
[----:B------:R-:W-:Y:S05]  /*0ce0*/  EXIT ;  /* 0x000000000000794d */ /* 0x000fea0003800000 */
.L_x_5:
[----:B------:R-:W-:-:S00]  /*0cf0*/  BRA `(.L_x_5) ;  /* 0xfffffffc00fc7947 */ /* 0x000fc0000383ffff */
[----:B------:R-:W-:-:S00]  /*0d00*/  NOP ;  /* 0x0000000000007918 */ /* 0x000fc00000000000 */
[----:B------:R-:W-:-:S00]  /*0d10*/  NOP ;  /* 0x0000000000007918 */ /* 0x000fc00000000000 */
[----:B------:R-:W-:-:S00]  /*0d20*/  NOP ;  /* 0x0000000000007918 */ /* 0x000fc00000000000 */
[----:B------:R-:W-:-:S00]  /*0d30*/  NOP ;  /* 0x0000000000007918 */ /* 0x000fc00000000000 */
[----:B------:R-:W-:-:S00]  /*0d40*/  NOP ;  /* 0x0000000000007918 */ /* 0x000fc00000000000 */
[----:B------:R-:W-:-:S00]  /*0d50*/  NOP ;  /* 0x0000000000007918 */ /* 0x000fc00000000000 */
[----:B------:R-:W-:-:S00]  /*0d60*/  NOP ;  /* 0x0000000000007918 */ /* 0x000fc00000000000 */
[----:B------:R-:W-:-:S00]  /*0d70*/  NOP ;  /* 0x0000000000007918 */ /* 0x000fc00000000000 */
.L_x_6:


//--------------------- .nv.shared.reserved.0     --------------------------
	.section	.nv.shared.reserved.0,"aw",@nobits
	.weak		__nv_reservedSMEM_offset_0_alias
	.size		__nv_reservedSMEM_offset_0_alias, 0, 64
	.other		__nv_reservedSMEM_offset_0_alias,@"STO_CUDA_RESERVED_SHARED STV_DEFAULT"
__nv_reservedSMEM_offset_0_alias:
	.zero		0
	.zero		64


//--------------------- .nv.constant0._Z3addiPiS_S_ --------------------------
	.section	.nv.constant0._Z3addiPiS_S_,"a",@progbits
	.sectionflags	@""
	.align	4
.nv.constant0._Z3addiPiS_S_:
	.zero		928


//--------------------- SYMBOLS --------------------------

	.type		.nv.reservedSmem.offset0,@object
	.size		.nv.reservedSmem.offset0,0x4
